//
// Generated by NVIDIA NVVM Compiler
//
// Compiler Build ID: CL-36424714
// Cuda compilation tools, release 13.0, V13.0.88
// Based on NVVM 20.0.0
//

.version 9.0
.target sm_100
.address_size 64

	// .globl	_Z14calcDispertionPiS_S_
// _ZZ14calcDispertionPiS_S_E5cache has been demoted

.visible .entry _Z14calcDispertionPiS_S_(
	.param .u64 .ptr .align 1 _Z14calcDispertionPiS_S__param_0,
	.param .u64 .ptr .align 1 _Z14calcDispertionPiS_S__param_1,
	.param .u64 .ptr .align 1 _Z14calcDispertionPiS_S__param_2
)
{
	.reg .pred 	%p<6>;
	.reg .b32 	%r<31>;
	.reg .b64 	%rd<12>;
	// demoted variable
	.shared .align 4 .b8 _ZZ14calcDispertionPiS_S_E5cache[2048];
	ld.param.u64 	%rd1, [_Z14calcDispertionPiS_S__param_0];
	ld.param.u64 	%rd2, [_Z14calcDispertionPiS_S__param_1];
	ld.param.u64 	%rd3, [_Z14calcDispertionPiS_S__param_2];
	mov.u32 	%r1, %tid.x;
	mov.u32 	%r2, %ctaid.x;
	mov.u32 	%r3, %ntid.x;
	mad.lo.s32 	%r29, %r2, %r3, %r1;
	setp.gt.s32 	%p1, %r29, 8191;
	shl.b32 	%r16, %r1, 2;
	mov.u32 	%r17, _ZZ14calcDispertionPiS_S_E5cache;
	add.s32 	%r5, %r17, %r16;
	@%p1 bra 	$L__BB0_4;
	cvta.to.global.u64 	%rd4, %rd1;
	cvta.to.global.u64 	%rd5, %rd2;
	mul.wide.s32 	%rd6, %r29, 4;
	add.s64 	%rd7, %rd4, %rd6;
	ld.global.u32 	%r18, [%rd7];
	add.s64 	%rd8, %rd5, %rd6;
	ld.global.u32 	%r19, [%rd8];
	sub.s32 	%r20, %r18, %r19;
	mul.lo.s32 	%r6, %r20, %r20;
	mov.u32 	%r21, %nctaid.x;
	mul.lo.s32 	%r7, %r21, %r3;
	ld.shared.u32 	%r28, [%r5];
$L__BB0_2:
	add.s32 	%r28, %r6, %r28;
	add.s32 	%r29, %r29, %r7;
	setp.lt.s32 	%p2, %r29, 8192;
	@%p2 bra 	$L__BB0_2;
	st.shared.u32 	[%r5], %r28;
$L__BB0_4:
	bar.sync 	0;
	shr.u32 	%r30, %r3, 1;
	setp.ge.u32 	%p3, %r1, %r30;
	@%p3 bra 	$L__BB0_6;
$L__BB0_5:
	shl.b32 	%r22, %r30, 2;
	add.s32 	%r23, %r5, %r22;
	ld.shared.u32 	%r24, [%r23];
	ld.shared.u32 	%r25, [%r5];
	add.s32 	%r26, %r25, %r24;
	st.shared.u32 	[%r5], %r26;
	bar.sync 	0;
	shr.u32 	%r30, %r30, 1;
	setp.lt.u32 	%p4, %r1, %r30;
	@%p4 bra 	$L__BB0_5;
$L__BB0_6:
	setp.ne.s32 	%p5, %r1, 0;
	@%p5 bra 	$L__BB0_8;
	ld.shared.u32 	%r27, [_ZZ14calcDispertionPiS_S_E5cache];
	cvta.to.global.u64 	%rd9, %rd3;
	mul.wide.u32 	%rd10, %r2, 4;
	add.s64 	%rd11, %rd9, %rd10;
	st.global.u32 	[%rd11], %r27;
$L__BB0_8:
	ret;

}


// ===== COMPILED SASS (sm_100) =====

	.target	sm_100

	.elftype	@"ET_EXEC"


//--------------------- .note.nv.tkinfo           --------------------------
	.section	.note.nv.tkinfo,"",@"SHT_NOTE"
	.sectionflags	@"SHF_NOTE_NV_TKINFO"
	.tkinfo
        /*0018*/ 	.word	0x00000002
        /*0030*/ 	.string	""
        /*0030*/ 	.string	"ptxas"
        /*0030*/ 	.string	"Cuda compilation tools, release 13.0, V13.0.88"
        /*0030*/ 	.string	"Build cuda_13.0.r13.0/compiler.36424714_0"
        /*0030*/ 	.string	"-arch sm_100 -m 64 "



//--------------------- .note.nv.cuinfo           --------------------------
	.section	.note.nv.cuinfo,"",@"SHT_NOTE"
	.sectionflags	@"SHF_NOTE_NV_CUINFO"
        /*0018*/ 	.short	0x0002
        /*001a*/ 	.short	0x0064
        /*001c*/ 	.short	0x0082
	.zero		2


//--------------------- .nv.info                  --------------------------
	.section	.nv.info,"",@"SHT_CUDA_INFO"
	.align	4


	//----- nvinfo : EIATTR_REGCOUNT
	.align		4
        /*0000*/ 	.byte	0x04, 0x2f
        /*0002*/ 	.short	(.L_1 - .L_0)
	.align		4
.L_0:
        /*0004*/ 	.word	index@(_Z14calcDispertionPiS_S_)
        /*0008*/ 	.word	0x00000010


	//----- nvinfo : EIATTR_FRAME_SIZE
	.align		4
.L_1:
        /*000c*/ 	.byte	0x04, 0x11
        /*000e*/ 	.short	(.L_3 - .L_2)
	.align		4
.L_2:
        /*0010*/ 	.word	index@(_Z14calcDispertionPiS_S_)
        /*0014*/ 	.word	0x00000000


	//----- nvinfo : EIATTR_MIN_STACK_SIZE
	.align		4
.L_3:
        /*0018*/ 	.byte	0x04, 0x12
        /*001a*/ 	.short	(.L_5 - .L_4)
	.align		4
.L_4:
        /*001c*/ 	.word	index@(_Z14calcDispertionPiS_S_)
        /*0020*/ 	.word	0x00000000
.L_5:


//--------------------- .nv.compat                --------------------------
	.section	.nv.compat,"",@"SHT_CUDA_COMPAT_INFO"
	.align	4
        /*0000*/ 	.byte	0x02, 0x09, 0x00, 0x00, 0x02, 0x02, 0x01, 0x00, 0x02, 0x05, 0x05, 0x00, 0x03, 0x07, 0x01, 0x01
        /*0010*/ 	.byte	0x02, 0x03, 0x00, 0x00, 0x02, 0x06, 0x01, 0x00, 0x04, 0x0b, 0x08, 0x00, 0x09, 0x00, 0x00, 0x00
        /*0020*/ 	.byte	0x00, 0x00, 0x00, 0x00


//--------------------- .nv.info._Z14calcDispertionPiS_S_ --------------------------
	.section	.nv.info._Z14calcDispertionPiS_S_,"",@"SHT_CUDA_INFO"
	.sectionflags	@""
	.align	4


	//----- nvinfo : EIATTR_CUDA_API_VERSION
	.align		4
        /*0000*/ 	.byte	0x04, 0x37
        /*0002*/ 	.short	(.L_7 - .L_6)
.L_6:
        /*0004*/ 	.word	0x00000082


	//----- nvinfo : EIATTR_KPARAM_INFO
	.align		4
.L_7:
        /*0008*/ 	.byte	0x04, 0x17
        /*000a*/ 	.short	(.L_9 - .L_8)
.L_8:
        /*000c*/ 	.word	0x00000000
        /*0010*/ 	.short	0x0002
        /*0012*/ 	.short	0x0010
        /*0014*/ 	.byte	0x00, 0xf5, 0x21, 0x00


	//----- nvinfo : EIATTR_KPARAM_INFO
	.align		4
.L_9:
        /*0018*/ 	.byte	0x04, 0x17
        /*001a*/ 	.short	(.L_11 - .L_10)
.L_10:
        /*001c*/ 	.word	0x00000000
        /*0020*/ 	.short	0x0001
        /*0022*/ 	.short	0x0008
        /*0024*/ 	.byte	0x00, 0xf5, 0x21, 0x00


	//----- nvinfo : EIATTR_KPARAM_INFO
	.align		4
.L_11:
        /*0028*/ 	.byte	0x04, 0x17
        /*002a*/ 	.short	(.L_13 - .L_12)
.L_12:
        /*002c*/ 	.word	0x00000000
        /*0030*/ 	.short	0x0000
        /*0032*/ 	.short	0x0000
        /*0034*/ 	.byte	0x00, 0xf5, 0x21, 0x00


	//----- nvinfo : EIATTR_SPARSE_MMA_MASK
	.align		4
.L_13:
        /*0038*/ 	.byte	0x03, 0x50
        /*003a*/ 	.short	0x0000


	//----- nvinfo : EIATTR_MAXREG_COUNT
	.align		4
        /*003c*/ 	.byte	0x03, 0x1b
        /*003e*/ 	.short	0x00ff


	//----- nvinfo : EIATTR_NUM_BARRIERS
	.align		4
        /*0040*/ 	.byte	0x02, 0x4c
        /*0042*/ 	.byte	0x01
	.zero		1


	//----- nvinfo : EIATTR_MERCURY_ISA_VERSION
	.align		4
        /*0044*/ 	.byte	0x03, 0x5f
        /*0046*/ 	.short	0x0101


	//----- nvinfo : EIATTR_VRC_CTA_INIT_COUNT
	.align		4
        /*0048*/ 	.byte	0x02, 0x4a
	.zero		1
	.zero		1


	//----- nvinfo : EIATTR_EXIT_INSTR_OFFSETS
	.align		4
        /*004c*/ 	.byte	0x04, 0x1c
        /*004e*/ 	.short	(.L_15 - .L_14)


	//   ....[0]....
.L_14:
        /*0050*/ 	.word	0x00000300


	//   ....[1]....
        /*0054*/ 	.word	0x00000350


	//----- nvinfo : EIATTR_CRS_STACK_SIZE
	.align		4
.L_15:
        /*0058*/ 	.byte	0x04, 0x1e
        /*005a*/ 	.short	(.L_17 - .L_16)
.L_16:
        /*005c*/ 	.word	0x00000000


	//----- nvinfo : EIATTR_CBANK_PARAM_SIZE
	.align		4
.L_17:
        /*0060*/ 	.byte	0x03, 0x19
        /*0062*/ 	.short	0x0018


	//----- nvinfo : EIATTR_PARAM_CBANK
	.align		4
        /*0064*/ 	.byte	0x04, 0x0a
        /*0066*/ 	.short	(.L_19 - .L_18)
	.align		4
.L_18:
        /*0068*/ 	.word	index@(.nv.constant0._Z14calcDispertionPiS_S_)
        /*006c*/ 	.short	0x0380
        /*006e*/ 	.short	0x0018


	//----- nvinfo : EIATTR_SW_WAR
	.align		4
.L_19:
        /*0070*/ 	.byte	0x04, 0x36
        /*0072*/ 	.short	(.L_21 - .L_20)
.L_20:
        /*0074*/ 	.word	0x00000008
.L_21:


//--------------------- .nv.callgraph             --------------------------
	.section	.nv.callgraph,"",@"SHT_CUDA_CALLGRAPH"
	.align	4
	.sectionentsize	8
	.align		4
        /*0000*/ 	.word	0x00000000
	.align		4
        /*0004*/ 	.word	0xffffffff
	.align		4
        /*0008*/ 	.word	0x00000000
	.align		4
        /*000c*/ 	.word	0xfffffffe
	.align		4
        /*0010*/ 	.word	0x00000000
	.align		4
        /*0014*/ 	.word	0xfffffffd
	.align		4
        /*0018*/ 	.word	0x00000000
	.align		4
        /*001c*/ 	.word	0xfffffffc


//--------------------- .text._Z14calcDispertionPiS_S_ --------------------------
	.section	.text._Z14calcDispertionPiS_S_,"ax",@progbits
	.align	128
        .global         _Z14calcDispertionPiS_S_
        .type           _Z14calcDispertionPiS_S_,@function
        .size           _Z14calcDispertionPiS_S_,(.L_x_7 - _Z14calcDispertionPiS_S_)
        .other          _Z14calcDispertionPiS_S_,@"STO_CUDA_ENTRY STV_DEFAULT"
_Z14calcDispertionPiS_S_:
.text._Z14calcDispertionPiS_S_:
[----:B------:R-:W-:Y:S01]  /*0000*/  LDC R1, c[0x0][0x37c] ;  /* 0x0000df00ff017b82 */ /* 0x000fe20000000800 */
[----:B------:R-:W0:Y:S01]  /*0010*/  S2R R8, SR_TID.X ;  /* 0x0000000000087919 */ /* 0x000e220000002100 */
[----:B------:R-:W1:Y:S06]  /*0020*/  LDCU UR6, c[0x0][0x360] ;  /* 0x00006c00ff0677ac */ /* 0x000e6c0008000800 */
[----:B------:R-:W2:Y:S01]  /*0030*/  S2UR UR5, SR_CgaCtaId ;  /* 0x00000000000579c3 */ /* 0x000ea20000008800 */
[----:B------:R-:W-:Y:S01]  /*0040*/  BSSY.RECONVERGENT B0, `(.L_x_0) ;  /* 0x000001b000007945 */ /* 0x000fe20003800200 */
[----:B------:R-:W1:Y:S01]  /*0050*/  S2R R13, SR_CTAID.X ;  /* 0x00000000000d7919 */ /* 0x000e620000002500 */
[----:B------:R-:W-:Y:S01]  /*0060*/  UMOV UR4, 0x400 ;  /* 0x0000040000047882 */ /* 0x000fe20000000000 */
[----:B------:R-:W3:Y:S01]  /*0070*/  LDCU.64 UR8, c[0x0][0x358] ;  /* 0x00006b00ff0877ac */ /* 0x000ee20008000a00 */
[----:B--2---:R-:W-:-:S06]  /*0080*/  ULEA UR4, UR5, UR4, 0x18 ;  /* 0x0000000405047291 */ /* 0x004fcc000f8ec0ff */
[----:B0-----:R-:W-:Y:S01]  /*0090*/  LEA R6, R8, UR4, 0x2 ;  /* 0x0000000408067c11 */ /* 0x001fe2000f8e10ff */
[----:B-1----:R-:W-:-:S05]  /*00a0*/  IMAD R0, R13, UR6, R8 ;  /* 0x000000060d007c24 */ /* 0x002fca000f8e0208 */
[----:B------:R-:W-:-:S13]  /*00b0*/  ISETP.GT.AND P0, PT, R0, 0x1fff, PT ;  /* 0x00001fff0000780c */ /* 0x000fda0003f04270 */
[----:B---3--:R-:W-:Y:S05]  /*00c0*/  @P0 BRA `(.L_x_1) ;  /* 0x0000000000480947 */ /* 0x008fea0003800000 */
[----:B------:R-:W0:Y:S01]  /*00d0*/  LDC.64 R2, c[0x0][0x380] ;  /* 0x0000e000ff027b82 */ /* 0x000e220000000a00 */
[----:B------:R1:W2:Y:S07]  /*00e0*/  LDS R11, [R6] ;  /* 0x00000000060b7984 */ /* 0x0002ae0000000800 */
[----:B------:R-:W3:Y:S01]  /*00f0*/  LDC.64 R4, c[0x0][0x388] ;  /* 0x0000e200ff047b82 */ /* 0x000ee20000000a00 */
[----:B0-----:R-:W-:-:S06]  /*0100*/  IMAD.WIDE R2, R0, 0x4, R2 ;  /* 0x0000000400027825 */ /* 0x001fcc00078e0202 */
[----:B------:R-:W4:Y:S01]  /*0110*/  LDG.E R2, desc[UR8][R2.64] ;  /* 0x0000000802027981 */ /* 0x000f22000c1e1900 */
[----:B---3--:R-:W-:-:S06]  /*0120*/  IMAD.WIDE R4, R0, 0x4, R4 ;  /* 0x0000000400047825 */ /* 0x008fcc00078e0204 */
[----:B------:R-:W4:Y:S01]  /*0130*/  LDG.E R5, desc[UR8][R4.64] ;  /* 0x0000000804057981 */ /* 0x000f22000c1e1900 */
[----:B------:R-:W0:Y:S01]  /*0140*/  LDC R9, c[0x0][0x370] ;  /* 0x0000dc00ff097b82 */ /* 0x000e220000000800 */
[----:B------:R-:W-:Y:S01]  /*0150*/  BSSY.RECONVERGENT B1, `(.L_x_2) ;  /* 0x0000008000017945 */ /* 0x000fe20003800200 */
[----:B0-----:R-:W-:Y:S02]  /*0160*/  IMAD R9, R9, UR6, RZ ;  /* 0x0000000609097c24 */ /* 0x001fe4000f8e02ff */
[----:B----4-:R-:W-:-:S04]  /*0170*/  IMAD.IADD R7, R2, 0x1, -R5 ;  /* 0x0000000102077824 */ /* 0x010fc800078e0a05 */
[----:B-12---:R-:W-:-:S07]  /*0180*/  IMAD R10, R7, R7, RZ ;  /* 0x00000007070a7224 */ /* 0x006fce00078e02ff */
.L_x_3:
[----:B------:R-:W-:Y:S01]  /*0190*/  IMAD.IADD R0, R9, 0x1, R0 ;  /* 0x0000000109007824 */ /* 0x000fe200078e0200 */
[----:B------:R-:W-:-:S04]  /*01a0*/  IADD3 R11, PT, PT, R10, R11, RZ ;  /* 0x0000000b0a0b7210 */ /* 0x000fc80007ffe0ff */
[----:B------:R-:W-:-:S13]  /*01b0*/  ISETP.GE.AND P0, PT, R0, 0x2000, PT ;  /* 0x000020000000780c */ /* 0x000fda0003f06270 */
[----:B------:R-:W-:Y:S05]  /*01c0*/  @!P0 BRA `(.L_x_3) ;  /* 0xfffffffc00f08947 */ /* 0x000fea000383ffff */
[----:B------:R-:W-:Y:S05]  /*01d0*/  BSYNC.RECONVERGENT B1 ;  /* 0x0000000000017941 */ /* 0x000fea0003800200 */
.L_x_2:
[----:B------:R0:W-:Y:S02]  /*01e0*/  STS [R6], R11 ;  /* 0x0000000b06007388 */ /* 0x0001e40000000800 */
.L_x_1:
[----:B------:R-:W-:Y:S05]  /*01f0*/  BSYNC.RECONVERGENT B0 ;  /* 0x0000000000007941 */ /* 0x000fea0003800200 */
.L_x_0:
[----:B------:R-:W-:Y:S01]  /*0200*/  USHF.R.U32.HI UR5, URZ, 0x1, UR6 ;  /* 0x00000001ff057899 */ /* 0x000fe20008011606 */
[----:B------:R-:W-:Y:S01]  /*0210*/  BAR.SYNC.DEFER_BLOCKING 0x0 ;  /* 0x0000000000007b1d */ /* 0x000fe20000010000 */
[----:B------:R-:W-:-:S04]  /*0220*/  ISETP.NE.AND P0, PT, R8, RZ, PT ;  /* 0x000000ff0800720c */ /* 0x000fc80003f05270 */
[----:B------:R-:W-:-:S13]  /*0230*/  ISETP.GE.U32.AND P1, PT, R8, UR5, PT ;  /* 0x0000000508007c0c */ /* 0x000fda000bf26070 */
[----:B------:R-:W-:Y:S05]  /*0240*/  @P1 BRA `(.L_x_4) ;  /* 0x00000000002c1947 */ /* 0x000fea0003800000 */
[----:B------:R-:W-:-:S07]  /*0250*/  IMAD.U32 R3, RZ, RZ, UR5 ;  /* 0x00000005ff037e24 */ /* 0x000fce000f8e00ff */
.L_x_5:
[----:B------:R-:W-:Y:S01]  /*0260*/  LEA R0, R3, R6, 0x2 ;  /* 0x0000000603007211 */ /* 0x000fe200078e10ff */
[----:B-1----:R-:W-:Y:S01]  /*0270*/  LDS R5, [R6] ;  /* 0x0000000006057984 */ /* 0x002fe20000000800 */
[----:B------:R-:W-:Y:S01]  /*0280*/  SHF.R.U32.HI R3, RZ, 0x1, R3 ;  /* 0x00000001ff037819 */ /* 0x000fe20000011603 */
[----:B------:R-:W-:Y:S05]  /*0290*/  WARPSYNC.ALL ;  /* 0x0000000000007948 */ /* 0x000fea0003800000 */
[----:B------:R-:W1:Y:S01]  /*02a0*/  LDS R0, [R0] ;  /* 0x0000000000007984 */ /* 0x000e620000000800 */
[----:B------:R-:W-:Y:S02]  /*02b0*/  ISETP.GE.U32.AND P1, PT, R8, R3, PT ;  /* 0x000000030800720c */ /* 0x000fe40003f26070 */
[----:B-1----:R-:W-:-:S05]  /*02c0*/  IADD3 R5, PT, PT, R0, R5, RZ ;  /* 0x0000000500057210 */ /* 0x002fca0007ffe0ff */
[----:B------:R1:W-:Y:S01]  /*02d0*/  STS [R6], R5 ;  /* 0x0000000506007388 */ /* 0x0003e20000000800 */
[----:B------:R-:W-:Y:S06]  /*02e0*/  BAR.SYNC.DEFER_BLOCKING 0x0 ;  /* 0x0000000000007b1d */ /* 0x000fec0000010000 */
[----:B------:R-:W-:Y:S05]  /*02f0*/  @!P1 BRA `(.L_x_5) ;  /* 0xfffffffc00d89947 */ /* 0x000fea000383ffff */
.L_x_4:
[----:B------:R-:W-:Y:S05]  /*0300*/  @P0 EXIT ;  /* 0x000000000000094d */ /* 0x000fea0003800000 */
[----:B-1----:R-:W1:Y:S01]  /*0310*/  LDS R5, [UR4] ;  /* 0x00000004ff057984 */ /* 0x002e620008000800 */
[----:B------:R-:W2:Y:S02]  /*0320*/  LDC.64 R2, c[0x0][0x390] ;  /* 0x0000e400ff027b82 */ /* 0x000ea40000000a00 */
[----:B--2---:R-:W-:-:S05]  /*0330*/  IMAD.WIDE.U32 R2, R13, 0x4, R2 ;  /* 0x000000040d027825 */ /* 0x004fca00078e0002 */
[----:B-1----:R-:W-:Y:S01]  /*0340*/  STG.E desc[UR8][R2.64], R5 ;  /* 0x0000000502007986 */ /* 0x002fe2000c101908 */
[----:B------:R-:W-:Y:S05]  /*0350*/  EXIT ;  /* 0x000000000000794d */ /* 0x000fea0003800000 */
.L_x_6:
[----:B------:R-:W-:-:S00]  /*0360*/  BRA `(.L_x_6) ;  /* 0xfffffffc00fc7947 */ /* 0x000fc0000383ffff */
[----:B------:R-:W-:-:S00]  /*0370*/  NOP ;  /* 0x0000000000007918 */ /* 0x000fc00000000000 */
        /* <DEDUP_REMOVED lines=8> */
.L_x_7:


//--------------------- .nv.shared._Z14calcDispertionPiS_S_ --------------------------
	.section	.nv.shared._Z14calcDispertionPiS_S_,"aw",@nobits
	.sectionflags	@""
	.align	4
.nv.shared._Z14calcDispertionPiS_S_:
	.zero		3072


//--------------------- .nv.shared.reserved.0     --------------------------
	.section	.nv.shared.reserved.0,"aw",@nobits
	.weak		__nv_reservedSMEM_offset_0_alias
	.size		__nv_reservedSMEM_offset_0_alias, 0, 64
	.other		__nv_reservedSMEM_offset_0_alias,@"STO_CUDA_RESERVED_SHARED STV_DEFAULT"
__nv_reservedSMEM_offset_0_alias:
	.zero		0
	.zero		64


//--------------------- .nv.constant0._Z14calcDispertionPiS_S_ --------------------------
	.section	.nv.constant0._Z14calcDispertionPiS_S_,"a",@progbits
	.sectionflags	@""
	.align	4
.nv.constant0._Z14calcDispertionPiS_S_:
	.zero		920


//--------------------- SYMBOLS --------------------------

	.type		.nv.reservedSmem.offset0,@object
	.size		.nv.reservedSmem.offset0,0x4
	.type		.nv.reservedSmem.cap,@object
	.size		.nv.reservedSmem.cap,0x4
